	.headerflags	@"EF_CUDA_TEXMODE_UNIFIED EF_CUDA_64BIT_ADDRESS EF_CUDA_ACCELERATORS EF_CUDA_SM90 EF_CUDA_VIRTUAL_SM(EF_CUDA_SM90)"
	.elftype	@"ET_EXEC"


//--------------------- .nv.info                  --------------------------
	.section	.nv.info,"",@"SHT_CUDA_INFO"
	.align	4


	//----- nvinfo : EIATTR_REGCOUNT
	.align		4
        /*0000*/ 	.byte	0x04, 0x2f
        /*0002*/ 	.short	(.L_3 - .L_2)
	.align		4
.L_2:
        /*0004*/ 	.word	index@(triton_poi_fused__native_batch_norm_legit_no_training_add_max_pool2d_with_indices_relu_10)
        /*0008*/ 	.word	0x00000022


	//----- nvinfo : EIATTR_MIN_STACK_SIZE
	.align		4
.L_3:
        /*000c*/ 	.byte	0x04, 0x12
        /*000e*/ 	.short	(.L_5 - .L_4)
	.align		4
.L_4:
        /*0010*/ 	.word	index@(triton_poi_fused__native_batch_norm_legit_no_training_add_max_pool2d_with_indices_relu_10)
        /*0014*/ 	.word	0x00000000


	//----- nvinfo : EIATTR_FRAME_SIZE
	.align		4
.L_5:
        /*0018*/ 	.byte	0x04, 0x11
        /*001a*/ 	.short	(.L_7 - .L_6)
	.align		4
.L_6:
        /*001c*/ 	.word	index@(triton_poi_fused__native_batch_norm_legit_no_training_add_max_pool2d_with_indices_relu_10)
        /*0020*/ 	.word	0x00000000


	//----- nvinfo : EIATTR_MIN_STACK_SIZE
	.align		4
.L_7:
        /*0024*/ 	.byte	0x04, 0x12
        /*0026*/ 	.short	(.L_9 - .L_8)
	.align		4
.L_8:
        /*0028*/ 	.word	index@(triton_poi_fused__native_batch_norm_legit_no_training_add_max_pool2d_with_indices_relu_10)
        /*002c*/ 	.word	0x00000000
.L_9:


//--------------------- .nv.info.triton_poi_fused__native_batch_norm_legit_no_training_add_max_pool2d_with_indices_relu_10 --------------------------
	.section	.nv.info.triton_poi_fused__native_batch_norm_legit_no_training_add_max_pool2d_with_indices_relu_10,"",@"SHT_CUDA_INFO"
	.sectionflags	@""
	.align	4


	//----- nvinfo : EIATTR_CUDA_API_VERSION
	.align		4
        /*0000*/ 	.byte	0x04, 0x37
        /*0002*/ 	.short	(.L_11 - .L_10)
.L_10:
        /*0004*/ 	.word	0x0000007c


	//----- nvinfo : EIATTR_KPARAM_INFO
	.align		4
.L_11:
        /*0008*/ 	.byte	0x04, 0x17
        /*000a*/ 	.short	(.L_13 - .L_12)
.L_12:
        /*000c*/ 	.word	0x00000000
        /*0010*/ 	.short	0x0009
        /*0012*/ 	.short	0x0048
        /*0014*/ 	.byte	0x00, 0xf0, 0x11, 0x00


	//----- nvinfo : EIATTR_KPARAM_INFO
	.align		4
.L_13:
        /*0018*/ 	.byte	0x04, 0x17
        /*001a*/ 	.short	(.L_15 - .L_14)
.L_14:
        /*001c*/ 	.word	0x00000000
        /*0020*/ 	.short	0x0008
        /*0022*/ 	.short	0x0040
        /*0024*/ 	.byte	0x00, 0xf4, 0x21, 0x00


	//----- nvinfo : EIATTR_KPARAM_INFO
	.align		4
.L_15:
        /*0028*/ 	.byte	0x04, 0x17
        /*002a*/ 	.short	(.L_17 - .L_16)
.L_16:
        /*002c*/ 	.word	0x00000000
        /*0030*/ 	.short	0x0007
        /*0032*/ 	.short	0x0038
        /*0034*/ 	.byte	0x00, 0xf4, 0x21, 0x00


	//----- nvinfo : EIATTR_KPARAM_INFO
	.align		4
.L_17:
        /*0038*/ 	.byte	0x04, 0x17
        /*003a*/ 	.short	(.L_19 - .L_18)
.L_18:
        /*003c*/ 	.word	0x00000000
        /*0040*/ 	.short	0x0006
        /*0042*/ 	.short	0x0030
        /*0044*/ 	.byte	0x00, 0xf4, 0x21, 0x00


	//----- nvinfo : EIATTR_KPARAM_INFO
	.align		4
.L_19:
        /*0048*/ 	.byte	0x04, 0x17
        /*004a*/ 	.short	(.L_21 - .L_20)
.L_20:
        /*004c*/ 	.word	0x00000000
        /*0050*/ 	.short	0x0005
        /*0052*/ 	.short	0x0028
        /*0054*/ 	.byte	0x00, 0xf4, 0x21, 0x00


	//----- nvinfo : EIATTR_KPARAM_INFO
	.align		4
.L_21:
        /*0058*/ 	.byte	0x04, 0x17
        /*005a*/ 	.short	(.L_23 - .L_22)
.L_22:
        /*005c*/ 	.word	0x00000000
        /*0060*/ 	.short	0x0004
        /*0062*/ 	.short	0x0020
        /*0064*/ 	.byte	0x00, 0xf4, 0x21, 0x00


	//----- nvinfo : EIATTR_KPARAM_INFO
	.align		4
.L_23:
        /*0068*/ 	.byte	0x04, 0x17
        /*006a*/ 	.short	(.L_25 - .L_24)
.L_24:
        /*006c*/ 	.word	0x00000000
        /*0070*/ 	.short	0x0003
        /*0072*/ 	.short	0x0018
        /*0074*/ 	.byte	0x00, 0xf4, 0x21, 0x00


	//----- nvinfo : EIATTR_KPARAM_INFO
	.align		4
.L_25:
        /*0078*/ 	.byte	0x04, 0x17
        /*007a*/ 	.short	(.L_27 - .L_26)
.L_26:
        /*007c*/ 	.word	0x00000000
        /*0080*/ 	.short	0x0002
        /*0082*/ 	.short	0x0010
        /*0084*/ 	.byte	0x00, 0xf4, 0x21, 0x00


	//----- nvinfo : EIATTR_KPARAM_INFO
	.align		4
.L_27:
        /*0088*/ 	.byte	0x04, 0x17
        /*008a*/ 	.short	(.L_29 - .L_28)
.L_28:
        /*008c*/ 	.word	0x00000000
        /*0090*/ 	.short	0x0001
        /*0092*/ 	.short	0x0008
        /*0094*/ 	.byte	0x00, 0xf4, 0x21, 0x00


	//----- nvinfo : EIATTR_KPARAM_INFO
	.align		4
.L_29:
        /*0098*/ 	.byte	0x04, 0x17
        /*009a*/ 	.short	(.L_31 - .L_30)
.L_30:
        /*009c*/ 	.word	0x00000000
        /*00a0*/ 	.short	0x0000
        /*00a2*/ 	.short	0x0000
        /*00a4*/ 	.byte	0x00, 0xf4, 0x21, 0x00


	//----- nvinfo : EIATTR_SPARSE_MMA_MASK
	.align		4
.L_31:
        /*00a8*/ 	.byte	0x03, 0x50
        /*00aa*/ 	.short	0x0000


	//----- nvinfo : EIATTR_MAXREG_COUNT
	.align		4
        /*00ac*/ 	.byte	0x03, 0x1b
        /*00ae*/ 	.short	0x00ff


	//----- nvinfo : EIATTR_EXIT_INSTR_OFFSETS
	.align		4
        /*00b0*/ 	.byte	0x04, 0x1c
        /*00b2*/ 	.short	(.L_33 - .L_32)


	//   ....[0]....
.L_32:
        /*00b4*/ 	.word	0x00001590


	//----- nvinfo : EIATTR_REQNTID
	.align		4
.L_33:
        /*00b8*/ 	.byte	0x04, 0x10
        /*00ba*/ 	.short	(.L_35 - .L_34)
.L_34:
        /*00bc*/ 	.word	0x00000080
        /*00c0*/ 	.word	0x00000001
        /*00c4*/ 	.word	0x00000001


	//----- nvinfo : EIATTR_CBANK_PARAM_SIZE
	.align		4
.L_35:
        /*00c8*/ 	.byte	0x03, 0x19
        /*00ca*/ 	.short	0x004c


	//----- nvinfo : EIATTR_PARAM_CBANK
	.align		4
        /*00cc*/ 	.byte	0x04, 0x0a
        /*00ce*/ 	.short	(.L_37 - .L_36)
	.align		4
.L_36:
        /*00d0*/ 	.word	index@(.nv.constant0.triton_poi_fused__native_batch_norm_legit_no_training_add_max_pool2d_with_indices_relu_10)
        /*00d4*/ 	.short	0x0210
        /*00d6*/ 	.short	0x004c


	//----- nvinfo : EIATTR_SW_WAR
	.align		4
.L_37:
        /*00d8*/ 	.byte	0x04, 0x36
        /*00da*/ 	.short	(.L_39 - .L_38)
.L_38:
        /*00dc*/ 	.word	0x00000008
.L_39:


//--------------------- .nv.callgraph             --------------------------
	.section	.nv.callgraph,"",@"SHT_CUDA_CALLGRAPH"
	.align	4
	.sectionentsize	8
	.align		4
        /*0000*/ 	.word	0x00000000
	.align		4
        /*0004*/ 	.word	0xffffffff
	.align		4
        /*0008*/ 	.word	0x00000000
	.align		4
        /*000c*/ 	.word	0xfffffffe
	.align		4
        /*0010*/ 	.word	0x00000000
	.align		4
        /*0014*/ 	.word	0xfffffffd
	.align		4
        /*0018*/ 	.word	0x00000000
	.align		4
        /*001c*/ 	.word	0xfffffffc


//--------------------- .nv.constant4             --------------------------
	.section	.nv.constant4,"a",@progbits
	.align	8
	.align		8
.nv.constant4:
        /*0000*/ 	.dword	_$_str
	.align		8
        /*0008*/ 	.dword	_$_str_$_2


//--------------------- .text.triton_poi_fused__native_batch_norm_legit_no_training_add_max_pool2d_with_indices_relu_10 --------------------------
	.section	.text.triton_poi_fused__native_batch_norm_legit_no_training_add_max_pool2d_with_indices_relu_10,"ax",@progbits
	.align	128
        .global         triton_poi_fused__native_batch_norm_legit_no_training_add_max_pool2d_with_indices_relu_10
        .type           triton_poi_fused__native_batch_norm_legit_no_training_add_max_pool2d_with_indices_relu_10,@function
        .size           triton_poi_fused__native_batch_norm_legit_no_training_add_max_pool2d_with_indices_relu_10,(.L_x_1 - triton_poi_fused__native_batch_norm_legit_no_training_add_max_pool2d_with_indices_relu_10)
        .other          triton_poi_fused__native_batch_norm_legit_no_training_add_max_pool2d_with_indices_relu_10,@"STO_CUDA_ENTRY STV_DEFAULT"
triton_poi_fused__native_batch_norm_legit_no_training_add_max_pool2d_with_indices_relu_10:
.text.triton_poi_fused__native_batch_norm_legit_no_training_add_max_pool2d_with_indices_relu_10:
[----:B------:R-:W-:Y:S01]  /*0000*/  LDC R1, c[0x0][0x28] ;  /* 0x00000a00ff017b82 */ /* 0x000fe20000000800 */
[----:B------:R-:W1:Y:S07]  /*0010*/  S2R R0, SR_TID.X ;  /* 0x0000000000007919 */ /* 0x000e6e0000002100 */
[----:B------:R-:W2:Y:S01]  /*0020*/  LDC.64 R16, c[0x0][0x218] ;  /* 0x00008600ff107b82 */ /* 0x000ea20000000a00 */
[----:B------:R-:W-:Y:S02]  /*0030*/  CS2R R8, SRZ ;  /* 0x0000000000087805 */ /* 0x000fe4000001ff00 */
[----:B------:R-:W-:Y:S01]  /*0040*/  CS2R R10, SRZ ;  /* 0x00000000000a7805 */ /* 0x000fe2000001ff00 */
[----:B------:R-:W3:Y:S01]  /*0050*/  S2R R5, SR_CTAID.X ;  /* 0x0000000000057919 */ /* 0x000ee20000002500 */
[----:B------:R-:W-:Y:S01]  /*0060*/  ULDC.64 UR4, c[0x0][0x208] ;  /* 0x0000820000047ab9 */ /* 0x000fe20000000a00 */
[----:B------:R-:W-:Y:S01]  /*0070*/  ULDC.64 UR6, c[0x0][0x248] ;  /* 0x0000920000067ab9 */ /* 0x000fe20000000a00 */
[----:B-1----:R-:W-:Y:S01]  /*0080*/  IMAD.SHL.U32 R0, R0, 0x4, RZ ;  /* 0x0000000400007824 */ /* 0x002fe200078e00ff */
[----:B---3--:R-:W-:-:S04]  /*0090*/  SHF.R.S32.HI R3, RZ, 0x16, R5 ;  /* 0x00000016ff037819 */ /* 0x008fc80000011405 */
[----:B------:R-:W-:Y:S02]  /*00a0*/  LOP3.LUT R0, R0, 0x1fc, RZ, 0xc0, !PT ;  /* 0x000001fc00007812 */ /* 0x000fe400078ec0ff */
[----:B------:R-:W-:-:S03]  /*00b0*/  SGXT R3, R3, 0x1 ;  /* 0x000000010303781a */ /* 0x000fc60000000200 */
[----:B------:R-:W-:-:S05]  /*00c0*/  IMAD R0, R5, 0x200, R0 ;  /* 0x0000020005007824 */ /* 0x000fca00078e0200 */
[CC--:B------:R-:W-:Y:S02]  /*00d0*/  LEA.HI R4, R3.reuse, R0.reuse, RZ, 0x8 ;  /* 0x0000000003047211 */ /* 0x0c0fe400078f40ff */
[CC--:B------:R-:W-:Y:S02]  /*00e0*/  LEA.HI R2, R3.reuse, R0.reuse, RZ, 0xb ;  /* 0x0000000003027211 */ /* 0x0c0fe400078f58ff */
[----:B------:R-:W-:Y:S02]  /*00f0*/  LEA.HI R5, R3, R0, RZ, 0xe ;  /* 0x0000000003057211 */ /* 0x000fe400078f70ff */
[----:B------:R-:W-:Y:S02]  /*0100*/  SHF.R.S32.HI R3, RZ, 0x8, R4 ;  /* 0x00000008ff037819 */ /* 0x000fe40000011404 */
[----:B------:R-:W-:Y:S02]  /*0110*/  LOP3.LUT R21, R4, 0xffffff00, RZ, 0xc0, !PT ;  /* 0xffffff0004157812 */ /* 0x000fe400078ec0ff */
[----:B------:R-:W-:-:S02]  /*0120*/  SHF.R.S32.HI R2, RZ, 0xb, R2 ;  /* 0x0000000bff027819 */ /* 0x000fc40000011402 */
[----:B------:R-:W-:Y:S01]  /*0130*/  LEA.HI R4, R3, R3, RZ, 0x3 ;  /* 0x0000000303047211 */ /* 0x000fe200078f18ff */
[----:B------:R-:W-:Y:S01]  /*0140*/  IMAD.IADD R21, R0, 0x1, -R21 ;  /* 0x0000000100157824 */ /* 0x000fe200078e0a15 */
[----:B------:R-:W-:Y:S02]  /*0150*/  SHF.R.S32.HI R6, RZ, 0xe, R5 ;  /* 0x0000000eff067819 */ /* 0x000fe40000011405 */
[----:B------:R-:W-:Y:S02]  /*0160*/  LEA.HI R5, R2, R2, RZ, 0x3 ;  /* 0x0000000202057211 */ /* 0x000fe400078f18ff */
[----:B------:R-:W-:Y:S01]  /*0170*/  LOP3.LUT R4, R4, 0xfffffff8, RZ, 0xc0, !PT ;  /* 0xfffffff804047812 */ /* 0x000fe200078ec0ff */
[----:B------:R-:W-:Y:S01]  /*0180*/  IMAD R6, R6, 0xe100, R21 ;  /* 0x0000e10006067824 */ /* 0x000fe200078e0215 */
[----:B------:R-:W-:-:S03]  /*0190*/  LOP3.LUT R5, R5, 0xfffffff8, RZ, 0xc0, !PT ;  /* 0xfffffff805057812 */ /* 0x000fc600078ec0ff */
[----:B------:R-:W-:Y:S02]  /*01a0*/  IMAD.IADD R3, R3, 0x1, -R4 ;  /* 0x0000000103037824 */ /* 0x000fe400078e0a04 */
[----:B------:R-:W-:Y:S01]  /*01b0*/  IMAD.IADD R12, R2, 0x1, -R5 ;  /* 0x00000001020c7824 */ /* 0x000fe200078e0a05 */
[----:B------:R-:W-:Y:S01]  /*01c0*/  CS2R R4, SRZ ;  /* 0x0000000000047805 */ /* 0x000fe2000001ff00 */
[C---:B------:R-:W-:Y:S01]  /*01d0*/  IMAD R7, R3.reuse, 0x200, R6 ;  /* 0x0000020003077824 */ /* 0x040fe200078e0206 */
[C---:B------:R-:W-:Y:S02]  /*01e0*/  ISETP.GT.AND P2, PT, R3.reuse, RZ, PT ;  /* 0x000000ff0300720c */ /* 0x040fe40003f44270 */
[----:B------:R-:W-:Y:S01]  /*01f0*/  ISETP.GT.AND P0, PT, R3, -0x1, PT ;  /* 0xffffffff0300780c */ /* 0x000fe20003f04270 */
[C---:B------:R-:W-:Y:S01]  /*0200*/  IMAD R2, R12.reuse, 0x1e00, R7 ;  /* 0x00001e000c027824 */ /* 0x040fe200078e0207 */
[----:B------:R-:W-:Y:S02]  /*0210*/  ISETP.GT.AND P5, PT, R12, RZ, P2 ;  /* 0x000000ff0c00720c */ /* 0x000fe400017a4270 */
[----:B------:R-:W-:-:S02]  /*0220*/  CS2R R6, SRZ ;  /* 0x0000000000067805 */ /* 0x000fc4000001ff00 */
[----:B------:R-:W-:Y:S01]  /*0230*/  ISETP.GT.AND P4, PT, R12, RZ, P0 ;  /* 0x000000ff0c00720c */ /* 0x000fe20000784270 */
[C---:B------:R-:W-:Y:S02]  /*0240*/  VIADD R19, R2.reuse, 0xfffff000 ;  /* 0xfffff00002137836 */ /* 0x040fe40000000000 */
[----:B------:R-:W-:Y:S02]  /*0250*/  VIADD R23, R2, 0xfffff100 ;  /* 0xfffff10002177836 */ /* 0x000fe40000000000 */
[----:B--2---:R-:W-:-:S04]  /*0260*/  IMAD.WIDE R18, R19, 0x4, R16 ;  /* 0x0000000413127825 */ /* 0x004fc800078e0210 */
[----:B------:R-:W-:Y:S01]  /*0270*/  IMAD.WIDE R22, R23, 0x4, R16 ;  /* 0x0000000417167825 */ /* 0x000fe200078e0210 */
[----:B------:R-:W2:Y:S04]  /*0280*/  @P5 LDG.E.128 R4, desc[UR4][R18.64] ;  /* 0x0000000412045981 */ /* 0x000ea8000c1e1d00 */
[----:B------:R1:W3:Y:S02]  /*0290*/  @P4 LDG.E.128 R8, desc[UR4][R22.64] ;  /* 0x0000000416084981 */ /* 0x0002e4000c1e1d00 */
[----:B-1----:R-:W-:-:S04]  /*02a0*/  VIADD R23, R2, 0xfffff200 ;  /* 0xfffff20002177836 */ /* 0x002fc80000000000 */
[----:B------:R-:W-:Y:S01]  /*02b0*/  IMAD.WIDE R22, R23, 0x4, R16 ;  /* 0x0000000417167825 */ /* 0x000fe200078e0210 */
[----:B------:R-:W-:-:S03]  /*02c0*/  ISETP.GT.AND P2, PT, R12, -0x1, P2 ;  /* 0xffffffff0c00780c */ /* 0x000fc60001744270 */
[----:B------:R-:W-:-:S04]  /*02d0*/  VIADD R27, R2, 0xffffff00 ;  /* 0xffffff00021b7836 */ /* 0x000fc80000000000 */
[----:B------:R-:W-:Y:S01]  /*02e0*/  IMAD.WIDE R26, R27, 0x4, R16 ;  /* 0x000000041b1a7825 */ /* 0x000fe200078e0210 */
[----:B--2---:R-:W-:Y:S02]  /*02f0*/  SEL R25, R4, 0xff800000, P5 ;  /* 0xff80000004197807 */ /* 0x004fe40002800000 */
[----:B------:R-:W-:Y:S02]  /*0300*/  SEL R4, R5, 0xff800000, P5 ;  /* 0xff80000005047807 */ /* 0x000fe40002800000 */
[----:B---3--:R-:W-:Y:S02]  /*0310*/  SEL R14, R8, 0xff800000, P4 ;  /* 0xff800000080e7807 */ /* 0x008fe40002000000 */
[----:B------:R-:W-:Y:S02]  /*0320*/  SEL R13, R9, 0xff800000, P4 ;  /* 0xff800000090d7807 */ /* 0x000fe40002000000 */
[----:B------:R-:W-:Y:S02]  /*0330*/  CS2R R8, SRZ ;  /* 0x0000000000087805 */ /* 0x000fe4000001ff00 */
[----:B------:R-:W-:-:S02]  /*0340*/  FSETP.GT.AND P1, PT, R14, R25, PT ;  /* 0x000000190e00720b */ /* 0x000fc40003f24000 */
[----:B------:R-:W-:Y:S02]  /*0350*/  FSETP.GT.AND P3, PT, R13, R4, PT ;  /* 0x000000040d00720b */ /* 0x000fe40003f64000 */
[----:B------:R-:W-:Y:S02]  /*0360*/  SEL R6, R6, 0xff800000, P5 ;  /* 0xff80000006067807 */ /* 0x000fe40002800000 */
[----:B------:R-:W-:Y:S02]  /*0370*/  SEL R15, R10, 0xff800000, P4 ;  /* 0xff8000000a0f7807 */ /* 0x000fe40002000000 */
[----:B------:R-:W-:Y:S02]  /*0380*/  SEL R7, R7, 0xff800000, P5 ;  /* 0xff80000007077807 */ /* 0x000fe40002800000 */
[----:B------:R-:W-:Y:S02]  /*0390*/  FSETP.NAN.AND P5, PT, R14, R14, PT ;  /* 0x0000000e0e00720b */ /* 0x000fe40003fa8000 */
[----:B------:R-:W-:-:S02]  /*03a0*/  FSETP.GT.AND P6, PT, R15, R6, PT ;  /* 0x000000060f00720b */ /* 0x000fc40003fc4000 */
[----:B------:R-:W-:Y:S02]  /*03b0*/  SEL R28, R11, 0xff800000, P4 ;  /* 0xff8000000b1c7807 */ /* 0x000fe40002000000 */
[----:B------:R-:W-:Y:S02]  /*03c0*/  CS2R R10, SRZ ;  /* 0x00000000000a7805 */ /* 0x000fe4000001ff00 */
[----:B------:R-:W-:Y:S02]  /*03d0*/  @!P1 SEL R14, R14, R25, P5 ;  /* 0x000000190e0e9207 */ /* 0x000fe40002800000 */
[C---:B------:R-:W-:Y:S02]  /*03e0*/  FSETP.NAN.AND P5, PT, R13.reuse, R13, PT ;  /* 0x0000000d0d00720b */ /* 0x040fe40003fa8000 */
[----:B------:R-:W-:Y:S02]  /*03f0*/  FSETP.GT.AND P4, PT, R28, R7, PT ;  /* 0x000000071c00720b */ /* 0x000fe40003f84000 */
[----:B------:R-:W-:-:S02]  /*0400*/  @!P3 SEL R13, R13, R4, P5 ;  /* 0x000000040d0db207 */ /* 0x000fc40002800000 */
[----:B------:R-:W-:Y:S02]  /*0410*/  FSETP.NAN.AND P5, PT, R15, R15, PT ;  /* 0x0000000f0f00720b */ /* 0x000fe40003fa8000 */
[----:B------:R-:W-:Y:S02]  /*0420*/  LEA R4, R3, 0x1, 0x1 ;  /* 0x0000000103047811 */ /* 0x000fe400078e08ff */
[----:B------:R-:W-:Y:S02]  /*0430*/  @!P6 SEL R15, R15, R6, P5 ;  /* 0x000000060f0fe207 */ /* 0x000fe40002800000 */
[----:B------:R-:W-:Y:S02]  /*0440*/  FSETP.NAN.AND P5, PT, R28, R28, PT ;  /* 0x0000001c1c00720b */ /* 0x000fe40003fa8000 */
[----:B------:R-:W-:Y:S02]  /*0450*/  ISETP.LT.AND P0, PT, R4, 0xf, P0 ;  /* 0x0000000f0400780c */ /* 0x000fe40000701270 */
[----:B------:R-:W-:-:S02]  /*0460*/  @!P4 SEL R28, R28, R7, P5 ;  /* 0x000000071c1cc207 */ /* 0x000fc40002800000 */
[----:B------:R-:W-:-:S13]  /*0470*/  ISETP.GT.AND P5, PT, R12, RZ, P0 ;  /* 0x000000ff0c00720c */ /* 0x000fda00007a4270 */
[----:B------:R1:W2:Y:S01]  /*0480*/  @P5 LDG.E.128 R8, desc[UR4][R22.64] ;  /* 0x0000000416085981 */ /* 0x0002a2000c1e1d00 */
[----:B------:R-:W-:Y:S02]  /*0490*/  CS2R R4, SRZ ;  /* 0x0000000000047805 */ /* 0x000fe4000001ff00 */
[----:B------:R-:W-:-:S06]  /*04a0*/  CS2R R6, SRZ ;  /* 0x0000000000067805 */ /* 0x000fcc000001ff00 */
[----:B------:R3:W4:Y:S01]  /*04b0*/  @P2 LDG.E.128 R4, desc[UR4][R26.64] ;  /* 0x000000041a042981 */ /* 0x000722000c1e1d00 */
[----:B------:R-:W-:Y:S02]  /*04c0*/  SEL R24, RZ, 0x1, !P3 ;  /* 0x00000001ff187807 */ /* 0x000fe40005800000 */
[----:B-1----:R-:W-:Y:S02]  /*04d0*/  SEL R22, RZ, 0x1, !P6 ;  /* 0x00000001ff167807 */ /* 0x002fe40007000000 */
[----:B---3--:R-:W-:Y:S02]  /*04e0*/  SEL R27, RZ, 0x1, !P1 ;  /* 0x00000001ff1b7807 */ /* 0x008fe40004800000 */
[----:B--2---:R-:W-:Y:S02]  /*04f0*/  SEL R19, R11, 0xff800000, P5 ;  /* 0xff8000000b137807 */ /* 0x004fe40002800000 */
[----:B------:R-:W-:Y:S02]  /*0500*/  SEL R11, RZ, 0x1, !P4 ;  /* 0x00000001ff0b7807 */ /* 0x000fe40006000000 */
[----:B------:R-:W-:-:S02]  /*0510*/  FSETP.NAN.AND P4, PT, R19, R19, PT ;  /* 0x000000131300720b */ /* 0x000fc40003f88000 */
[----:B------:R-:W-:Y:S02]  /*0520*/  SEL R18, R10, 0xff800000, P5 ;  /* 0xff8000000a127807 */ /* 0x000fe40002800000 */
[----:B------:R-:W-:Y:S02]  /*0530*/  SEL R20, R9, 0xff800000, P5 ;  /* 0xff80000009147807 */ /* 0x000fe40002800000 */
[----:B------:R-:W-:Y:S02]  /*0540*/  FSETP.NAN.AND P6, PT, R18, R18, PT ;  /* 0x000000121200720b */ /* 0x000fe40003fc8000 */
[----:B------:R-:W-:Y:S02]  /*0550*/  SEL R25, R8, 0xff800000, P5 ;  /* 0xff80000008197807 */ /* 0x000fe40002800000 */
[----:B------:R-:W-:Y:S02]  /*0560*/  FSETP.GEU.AND P5, PT, R28, R19, PT ;  /* 0x000000131c00720b */ /* 0x000fe40003fae000 */
[----:B------:R-:W-:-:S02]  /*0570*/  FSETP.NAN.AND P3, PT, R20, R20, PT ;  /* 0x000000141400720b */ /* 0x000fc40003f68000 */
[----:B------:R-:W-:Y:S02]  /*0580*/  @!P4 SEL R19, R19, R28, !P5 ;  /* 0x0000001c1313c207 */ /* 0x000fe40006800000 */
[----:B------:R-:W-:Y:S02]  /*0590*/  FSETP.GEU.AND P4, PT, R15, R18, PT ;  /* 0x000000120f00720b */ /* 0x000fe40003f8e000 */
[----:B------:R-:W-:Y:S02]  /*05a0*/  FSETP.NAN.AND P1, PT, R25, R25, PT ;  /* 0x000000191900720b */ /* 0x000fe40003f28000 */
[----:B------:R-:W-:Y:S02]  /*05b0*/  @!P6 SEL R18, R18, R15, !P4 ;  /* 0x0000000f1212e207 */ /* 0x000fe40006000000 */
[----:B------:R-:W-:Y:S02]  /*05c0*/  FSETP.GEU.AND P6, PT, R13, R20, PT ;  /* 0x000000140d00720b */ /* 0x000fe40003fce000 */
[----:B------:R-:W-:-:S02]  /*05d0*/  LOP3.LUT R8, R12, R3, RZ, 0xfc, !PT ;  /* 0x000000030c087212 */ /* 0x000fc400078efcff */
[----:B------:R-:W-:Y:S02]  /*05e0*/  @!P3 SEL R20, R20, R13, !P6 ;  /* 0x0000000d1414b207 */ /* 0x000fe40007000000 */
[----:B------:R-:W-:Y:S02]  /*05f0*/  FSETP.GEU.AND P3, PT, R14, R25, PT ;  /* 0x000000190e00720b */ /* 0x000fe40003f6e000 */
[----:B------:R-:W-:Y:S02]  /*0600*/  SEL R13, R11, 0x2, P5 ;  /* 0x000000020b0d7807 */ /* 0x000fe40002800000 */
[----:B------:R-:W-:Y:S02]  /*0610*/  CS2R R10, SRZ ;  /* 0x00000000000a7805 */ /* 0x000fe4000001ff00 */
[----:B------:R-:W-:Y:S02]  /*0620*/  @!P1 SEL R25, R25, R14, !P3 ;  /* 0x0000000e19199207 */ /* 0x000fe40005800000 */
[----:B----4-:R-:W-:-:S02]  /*0630*/  SEL R14, R4, 0xff800000, P2 ;  /* 0xff800000040e7807 */ /* 0x010fc40001000000 */
[----:B------:R-:W-:Y:S02]  /*0640*/  ISETP.GT.AND P1, PT, R8, -0x1, PT ;  /* 0xffffffff0800780c */ /* 0x000fe40003f24270 */
[----:B------:R-:W-:Y:S02]  /*0650*/  CS2R R8, SRZ ;  /* 0x0000000000087805 */ /* 0x000fe4000001ff00 */
[----:B------:R-:W-:Y:S02]  /*0660*/  FSETP.NAN.AND P5, PT, R14, R14, PT ;  /* 0x0000000e0e00720b */ /* 0x000fe40003fa8000 */
[----:B------:R-:W-:Y:S01]  /*0670*/  SEL R15, R5, 0xff800000, P2 ;  /* 0xff800000050f7807 */ /* 0x000fe20001000000 */
[----:B------:R-:W-:Y:S01]  /*0680*/  IMAD.WIDE R4, R2, 0x4, R16 ;  /* 0x0000000402047825 */ /* 0x000fe200078e0210 */
[----:B------:R-:W-:Y:S02]  /*0690*/  SEL R22, R22, 0x2, P4 ;  /* 0x0000000216167807 */ /* 0x000fe40002000000 */
[----:B------:R-:W-:-:S02]  /*06a0*/  FSETP.NAN.AND P4, PT, R15, R15, PT ;  /* 0x0000000f0f00720b */ /* 0x000fc40003f88000 */
[----:B------:R-:W-:Y:S02]  /*06b0*/  SEL R23, R6, 0xff800000, P2 ;  /* 0xff80000006177807 */ /* 0x000fe40001000000 */
[----:B------:R-:W-:Y:S01]  /*06c0*/  SEL R24, R24, 0x2, P6 ;  /* 0x0000000218187807 */ /* 0x000fe20003000000 */
[----:B------:R1:W2:Y:S01]  /*06d0*/  @P1 LDG.E.128 R8, desc[UR4][R4.64] ;  /* 0x0000000404081981 */ /* 0x0002a2000c1e1d00 */
[----:B------:R-:W-:Y:S02]  /*06e0*/  SEL R26, R7, 0xff800000, P2 ;  /* 0xff800000071a7807 */ /* 0x000fe40001000000 */
[----:B------:R-:W-:Y:S02]  /*06f0*/  FSETP.GEU.AND P6, PT, R25, R14, PT ;  /* 0x0000000e1900720b */ /* 0x000fe40003fce000 */
[----:B------:R-:W-:Y:S02]  /*0700*/  FSETP.NAN.AND P2, PT, R23, R23, PT ;  /* 0x000000171700720b */ /* 0x000fe40003f48000 */
[----:B------:R-:W-:-:S02]  /*0710*/  SEL R27, R27, 0x2, P3 ;  /* 0x000000021b1b7807 */ /* 0x000fc40001800000 */
[----:B------:R-:W-:Y:S02]  /*0720*/  @!P5 SEL R14, R14, R25, !P6 ;  /* 0x000000190e0ed207 */ /* 0x000fe40007000000 */
[----:B------:R-:W-:Y:S02]  /*0730*/  FSETP.GEU.AND P3, PT, R20, R15, PT ;  /* 0x0000000f1400720b */ /* 0x000fe40003f6e000 */
[----:B------:R-:W-:Y:S02]  /*0740*/  FSETP.NAN.AND P5, PT, R26, R26, PT ;  /* 0x0000001a1a00720b */ /* 0x000fe40003fa8000 */
[----:B------:R-:W-:Y:S02]  /*0750*/  @!P4 SEL R15, R15, R20, !P3 ;  /* 0x000000140f0fc207 */ /* 0x000fe40005800000 */
[----:B------:R-:W-:-:S04]  /*0760*/  FSETP.GEU.AND P4, PT, R18, R23, PT ;  /* 0x000000171200720b */ /* 0x000fc80003f8e000 */
[----:B------:R-:W-:Y:S02]  /*0770*/  @!P2 SEL R23, R23, R18, !P4 ;  /* 0x000000121717a207 */ /* 0x000fe40006000000 */
[----:B------:R-:W-:-:S04]  /*0780*/  FSETP.GEU.AND P2, PT, R19, R26, PT ;  /* 0x0000001a1300720b */ /* 0x000fc80003f4e000 */
[----:B------:R-:W-:Y:S02]  /*0790*/  @!P5 SEL R26, R26, R19, !P2 ;  /* 0x000000131a1ad207 */ /* 0x000fe40005000000 */
[----:B------:R-:W-:Y:S01]  /*07a0*/  ISETP.GT.AND P5, PT, R12, -0x1, P0 ;  /* 0xffffffff0c00780c */ /* 0x000fe200007a4270 */
[----:B------:R-:W-:Y:S01]  /*07b0*/  VIADD R19, R2, 0x100 ;  /* 0x0000010002137836 */ /* 0x000fe20000000000 */
[----:B-1----:R-:W-:Y:S02]  /*07c0*/  CS2R R4, SRZ ;  /* 0x0000000000047805 */ /* 0x002fe4000001ff00 */
[----:B------:R-:W-:Y:S01]  /*07d0*/  CS2R R6, SRZ ;  /* 0x0000000000067805 */ /* 0x000fe2000001ff00 */
[----:B------:R-:W-:-:S08]  /*07e0*/  IMAD.WIDE R18, R19, 0x4, R16 ;  /* 0x0000000413127825 */ /* 0x000fd000078e0210 */
[----:B------:R1:W3:Y:S01]  /*07f0*/  @P5 LDG.E.128 R4, desc[UR4][R18.64] ;  /* 0x0000000412045981 */ /* 0x0002e2000c1e1d00 */
[----:B------:R-:W-:Y:S02]  /*0800*/  SEL R20, R27, 0x3, P6 ;  /* 0x000000031b147807 */ /* 0x000fe40003000000 */
[----:B------:R-:W-:Y:S02]  /*0810*/  SEL R24, R24, 0x3, P3 ;  /* 0x0000000318187807 */ /* 0x000fe40001800000 */
[----:B------:R-:W-:Y:S01]  /*0820*/  SEL R22, R22, 0x3, P4 ;  /* 0x0000000316167807 */ /* 0x000fe20002000000 */
[----:B-1----:R-:W-:-:S04]  /*0830*/  VIADD R19, R2, 0xe00 ;  /* 0x00000e0002137836 */ /* 0x002fc80000000000 */
[----:B------:R-:W-:-:S04]  /*0840*/  IMAD.WIDE R18, R19, 0x4, R16 ;  /* 0x0000000413127825 */ /* 0x000fc800078e0210 */
[C---:B------:R-:W-:Y:S02]  /*0850*/  VIADD R25, R2.reuse, 0xf00 ;  /* 0x00000f0002197836 */ /* 0x040fe40000000000 */
[----:B------:R-:W-:-:S04]  /*0860*/  VIADD R31, R2, 0x1000 ;  /* 0x00001000021f7836 */ /* 0x000fc80000000000 */
[----:B------:R-:W-:Y:S01]  /*0870*/  IMAD.WIDE R30, R31, 0x4, R16 ;  /* 0x000000041f1e7825 */ /* 0x000fe200078e0210 */
[----:B--2---:R-:W-:Y:S02]  /*0880*/  SEL R11, R11, 0xff800000, P1 ;  /* 0xff8000000b0b7807 */ /* 0x004fe40000800000 */
[----:B------:R-:W-:Y:S02]  /*0890*/  SEL R10, R10, 0xff800000, P1 ;  /* 0xff8000000a0a7807 */ /* 0x000fe40000800000 */
[-C--:B------:R-:W-:Y:S02]  /*08a0*/  FSETP.NAN.AND P6, PT, R11, R11.reuse, PT ;  /* 0x0000000b0b00720b */ /* 0x080fe40003fc8000 */
[----:B------:R-:W-:Y:S02]  /*08b0*/  FSETP.NAN.AND P3, PT, R10, R10, PT ;  /* 0x0000000a0a00720b */ /* 0x000fe40003f68000 */
[----:B------:R-:W-:Y:S02]  /*08c0*/  SEL R9, R9, 0xff800000, P1 ;  /* 0xff80000009097807 */ /* 0x000fe40000800000 */
[----:B------:R-:W-:-:S02]  /*08d0*/  FSETP.GEU.AND P4, PT, R26, R11, PT ;  /* 0x0000000b1a00720b */ /* 0x000fc40003f8e000 */
[----:B------:R-:W-:Y:S02]  /*08e0*/  SEL R8, R8, 0xff800000, P1 ;  /* 0xff80000008087807 */ /* 0x000fe40000800000 */
[----:B------:R-:W-:-:S03]  /*08f0*/  FSETP.NAN.AND P1, PT, R9, R9, PT ;  /* 0x000000090900720b */ /* 0x000fc60003f28000 */
[----:B------:R-:W-:Y:S02]  /*0900*/  @!P6 SEL R11, R11, R26, !P4 ;  /* 0x0000001a0b0be207 */ /* 0x000fe40006000000 */
[----:B------:R-:W-:Y:S02]  /*0910*/  SEL R26, R13, 0x3, P2 ;  /* 0x000000030d1a7807 */ /* 0x000fe40001000000 */
[----:B------:R-:W-:Y:S02]  /*0920*/  FSETP.GEU.AND P2, PT, R23, R10, PT ;  /* 0x0000000a1700720b */ /* 0x000fe40003f4e000 */
[----:B------:R-:W-:Y:S02]  /*0930*/  FSETP.NAN.AND P6, PT, R8, R8, PT ;  /* 0x000000080800720b */ /* 0x000fe40003fc8000 */
[----:B------:R-:W-:Y:S02]  /*0940*/  @!P3 SEL R10, R10, R23, !P2 ;  /* 0x000000170a0ab207 */ /* 0x000fe40005000000 */
[----:B------:R-:W-:-:S04]  /*0950*/  FSETP.GEU.AND P3, PT, R15, R9, PT ;  /* 0x000000090f00720b */ /* 0x000fc80003f6e000 */
[----:B------:R-:W-:Y:S02]  /*0960*/  @!P1 SEL R9, R9, R15, !P3 ;  /* 0x0000000f09099207 */ /* 0x000fe40005800000 */
[----:B------:R-:W-:-:S04]  /*0970*/  FSETP.GEU.AND P1, PT, R14, R8, PT ;  /* 0x000000080e00720b */ /* 0x000fc80003f2e000 */
[----:B------:R-:W-:Y:S02]  /*0980*/  @!P6 SEL R8, R8, R14, !P1 ;  /* 0x0000000e0808e207 */ /* 0x000fe40004800000 */
[----:B---3--:R-:W-:Y:S02]  /*0990*/  SEL R13, R4, 0xff800000, P5 ;  /* 0xff800000040d7807 */ /* 0x008fe40002800000 */
[----:B------:R-:W-:Y:S02]  /*09a0*/  SEL R14, R5, 0xff800000, P5 ;  /* 0xff800000050e7807 */ /* 0x000fe40002800000 */
[----:B------:R-:W-:Y:S02]  /*09b0*/  FSETP.NAN.AND P6, PT, R13, R13, PT ;  /* 0x0000000d0d00720b */ /* 0x000fe40003fc8000 */
[----:B------:R-:W-:Y:S02]  /*09c0*/  SEL R26, R26, 0x4, P4 ;  /* 0x000000041a1a7807 */ /* 0x000fe40002000000 */
[----:B------:R-:W-:-:S02]  /*09d0*/  FSETP.NAN.AND P4, PT, R14, R14, PT ;  /* 0x0000000e0e00720b */ /* 0x000fc40003f88000 */
[----:B------:R-:W-:Y:S02]  /*09e0*/  SEL R15, R6, 0xff800000, P5 ;  /* 0xff800000060f7807 */ /* 0x000fe40002800000 */
[----:B------:R-:W-:Y:S02]  /*09f0*/  SEL R28, R22, 0x4, P2 ;  /* 0x00000004161c7807 */ /* 0x000fe40001000000 */
[----:B------:R-:W-:Y:S02]  /*0a00*/  SEL R29, R24, 0x4, P3 ;  /* 0x00000004181d7807 */ /* 0x000fe40001800000 */
[----:B------:R-:W-:Y:S02]  /*0a10*/  FSETP.NAN.AND P2, PT, R15, R15, PT ;  /* 0x0000000f0f00720b */ /* 0x000fe40003f48000 */
[----:B------:R-:W-:Y:S02]  /*0a20*/  FSETP.GEU.AND P3, PT, R8, R13, PT ;  /* 0x0000000d0800720b */ /* 0x000fe40003f6e000 */
[----:B------:R-:W-:-:S02]  /*0a30*/  SEL R22, R7, 0xff800000, P5 ;  /* 0xff80000007167807 */ /* 0x000fc40002800000 */
[----:B------:R-:W-:Y:S02]  /*0a40*/  FSETP.GEU.AND P5, PT, R9, R14, PT ;  /* 0x0000000e0900720b */ /* 0x000fe40003fae000 */
[----:B------:R-:W-:Y:S02]  /*0a50*/  @!P6 SEL R13, R13, R8, !P3 ;  /* 0x000000080d0de207 */ /* 0x000fe40005800000 */
[----:B------:R-:W-:Y:S02]  /*0a60*/  FSETP.NAN.AND P6, PT, R22, R22, PT ;  /* 0x000000161600720b */ /* 0x000fe40003fc8000 */
[----:B------:R-:W-:Y:S02]  /*0a70*/  @!P4 SEL R14, R14, R9, !P5 ;  /* 0x000000090e0ec207 */ /* 0x000fe40006800000 */
[----:B------:R-:W-:Y:S02]  /*0a80*/  SEL R20, R20, 0x4, P1 ;  /* 0x0000000414147807 */ /* 0x000fe40000800000 */
[----:B------:R-:W-:-:S02]  /*0a90*/  FSETP.GEU.AND P4, PT, R10, R15, PT ;  /* 0x0000000f0a00720b */ /* 0x000fc40003f8e000 */
[C---:B------:R-:W-:Y:S02]  /*0aa0*/  ISETP.GT.AND P1, PT, R12.reuse, -0x1, PT ;  /* 0xffffffff0c00780c */ /* 0x040fe40003f24270 */
[----:B------:R-:W-:Y:S02]  /*0ab0*/  LEA R12, R12, 0x1, 0x1 ;  /* 0x000000010c0c7811 */ /* 0x000fe400078e08ff */
[----:B------:R-:W-:Y:S02]  /*0ac0*/  @!P2 SEL R15, R15, R10, !P4 ;  /* 0x0000000a0f0fa207 */ /* 0x000fe40006000000 */
[----:B------:R-:W-:Y:S02]  /*0ad0*/  FSETP.GEU.AND P2, PT, R11, R22, PT ;  /* 0x000000160b00720b */ /* 0x000fe40003f4e000 */
[----:B------:R-:W-:Y:S02]  /*0ae0*/  ISETP.LT.AND P1, PT, R12, 0xf, P1 ;  /* 0x0000000f0c00780c */ /* 0x000fe40000f21270 */
[----:B------:R-:W-:-:S02]  /*0af0*/  @!P6 SEL R22, R22, R11, !P2 ;  /* 0x0000000b1616e207 */ /* 0x000fc40005000000 */
[C---:B------:R-:W-:Y:S02]  /*0b00*/  ISETP.GT.AND P6, PT, R3.reuse, RZ, P1 ;  /* 0x000000ff0300720c */ /* 0x040fe40000fc4270 */
[----:B------:R-:W-:Y:S02]  /*0b10*/  CS2R R8, SRZ ;  /* 0x0000000000087805 */ /* 0x000fe4000001ff00 */
[----:B------:R-:W-:Y:S02]  /*0b20*/  CS2R R10, SRZ ;  /* 0x00000000000a7805 */ /* 0x000fe4000001ff00 */
[----:B------:R-:W-:Y:S02]  /*0b30*/  PLOP3.LUT P0, PT, P1, P0, PT, 0x80, 0x0 ;  /* 0x000000000000781c */ /* 0x000fe40000f01070 */
[----:B------:R-:W-:-:S05]  /*0b40*/  ISETP.GT.AND P1, PT, R3, -0x1, P1 ;  /* 0xffffffff0300780c */ /* 0x000fca0000f24270 */
[----:B------:R1:W2:Y:S01]  /*0b50*/  @P6 LDG.E.128 R8, desc[UR4][R18.64] ;  /* 0x0000000412086981 */ /* 0x0002a2000c1e1d00 */
[----:B------:R-:W-:Y:S02]  /*0b60*/  CS2R R4, SRZ ;  /* 0x0000000000047805 */ /* 0x000fe4000001ff00 */
[----:B------:R-:W-:Y:S01]  /*0b70*/  CS2R R6, SRZ ;  /* 0x0000000000067805 */ /* 0x000fe2000001ff00 */
[----:B------:R-:W-:-:S05]  /*0b80*/  IMAD.WIDE R24, R25, 0x4, R16 ;  /* 0x0000000419187825 */ /* 0x000fca00078e0210 */
[----:B------:R3:W4:Y:S01]  /*0b90*/  @P1 LDG.E.128 R4, desc[UR4][R24.64] ;  /* 0x0000000418041981 */ /* 0x000722000c1e1d00 */
[----:B------:R-:W-:Y:S02]  /*0ba0*/  CS2R R16, SRZ ;  /* 0x0000000000107805 */ /* 0x000fe4000001ff00 */
[----:B-1----:R-:W-:-:S06]  /*0bb0*/  CS2R R18, SRZ ;  /* 0x0000000000127805 */ /* 0x002fcc000001ff00 */
[----:B------:R1:W5:Y:S01]  /*0bc0*/  @P0 LDG.E.128 R16, desc[UR4][R30.64] ;  /* 0x000000041e100981 */ /* 0x000362000c1e1d00 */
[----:B------:R-:W-:Y:S02]  /*0bd0*/  SEL R20, R20, 0x5, P3 ;  /* 0x0000000514147807 */ /* 0x000fe40001800000 */
[----:B------:R-:W-:Y:S02]  /*0be0*/  SEL R29, R29, 0x5, P5 ;  /* 0x000000051d1d7807 */ /* 0x000fe40002800000 */
[----:B------:R-:W-:Y:S02]  /*0bf0*/  SEL R28, R28, 0x5, P4 ;  /* 0x000000051c1c7807 */ /* 0x000fe40002000000 */
[----:B------:R-:W-:Y:S02]  /*0c00*/  SEL R26, R26, 0x5, P2 ;  /* 0x000000051a1a7807 */ /* 0x000fe40001000000 */
[----:B--2---:R-:W-:-:S04]  /*0c10*/  SEL R3, R11, 0xff800000, P6 ;  /* 0xff8000000b037807 */ /* 0x004fc80003000000 */
[-C--:B------:R-:W-:Y:S02]  /*0c20*/  FSETP.NAN.AND P3, PT, R3, R3.reuse, PT ;  /* 0x000000030300720b */ /* 0x080fe40003f68000 */
[----:B------:R-:W-:Y:S02]  /*0c30*/  SEL R2, R8, 0xff800000, P6 ;  /* 0xff80000008027807 */ /* 0x000fe40003000000 */
[----:B---3--:R-:W-:Y:S02]  /*0c40*/  SEL R25, R9, 0xff800000, P6 ;  /* 0xff80000009197807 */ /* 0x008fe40003000000 */
[----:B------:R-:W-:Y:S01]  /*0c50*/  SEL R24, R10, 0xff800000, P6 ;  /* 0xff8000000a187807 */ /* 0x000fe20003000000 */
[----:B------:R-:W2:Y:S01]  /*0c60*/  LDC.64 R8, c[0x0][0x220] ;  /* 0x00008800ff087b82 */ /* 0x000ea20000000a00 */
[----:B------:R-:W-:Y:S02]  /*0c70*/  FSETP.GEU.AND P6, PT, R22, R3, PT ;  /* 0x000000031600720b */ /* 0x000fe40003fce000 */
[----:B----4-:R-:W-:-:S03]  /*0c80*/  SEL R23, R4, 0xff800000, P1 ;  /* 0xff80000004177807 */ /* 0x010fc60000800000 */
[----:B------:R-:W-:Y:S02]  /*0c90*/  @!P3 SEL R3, R3, R22, !P6 ;  /* 0x000000160303b207 */ /* 0x000fe40007000000 */
[----:B------:R-:W-:Y:S01]  /*0ca0*/  SEL R22, R5, 0xff800000, P1 ;  /* 0xff80000005167807 */ /* 0x000fe20000800000 */
[----:B------:R-:W3:Y:S08]  /*0cb0*/  LDC.64 R10, c[0x0][0x228] ;  /* 0x00008a00ff0a7b82 */ /* 0x000ef00000000a00 */
[----:B------:R-:W4:Y:S01]  /*0cc0*/  LDC.64 R4, c[0x0][0x230] ;  /* 0x00008c00ff047b82 */ /* 0x000f220000000a00 */
[----:B------:R-:W-:-:S02]  /*0cd0*/  FSETP.NAN.AND P5, PT, R24, R24, PT ;  /* 0x000000181800720b */ /* 0x000fc40003fa8000 */
[----:B------:R-:W-:Y:S02]  /*0ce0*/  FSETP.NAN.AND P3, PT, R25, R25, PT ;  /* 0x000000191900720b */ /* 0x000fe40003f68000 */
[----:B------:R-:W-:Y:S02]  /*0cf0*/  SEL R27, R6, 0xff800000, P1 ;  /* 0xff800000061b7807 */ /* 0x000fe40000800000 */
[----:B-1----:R-:W-:Y:S02]  /*0d00*/  SEL R30, R7, 0xff800000, P1 ;  /* 0xff800000071e7807 */ /* 0x002fe40000800000 */
[----:B------:R-:W-:Y:S02]  /*0d10*/  FSETP.GEU.AND P4, PT, R15, R24, PT ;  /* 0x000000180f00720b */ /* 0x000fe40003f8e000 */
[----:B------:R-:W-:Y:S01]  /*0d20*/  FSETP.NAN.AND P2, PT, R2, R2, PT ;  /* 0x000000020200720b */ /* 0x000fe20003f48000 */
[----:B----4-:R-:W-:-:S06]  /*0d30*/  IMAD.WIDE R4, R21, 0x4, R4 ;  /* 0x0000000415047825 */ /* 0x010fcc00078e0204 */
[----:B------:R-:W4:Y:S01]  /*0d40*/  LDG.E.EL.128 R4, desc[UR4][R4.64] ;  /* 0x0000000404047981 */ /* 0x000f22000c2e1d00 */
[----:B------:R-:W-:Y:S02]  /*0d50*/  @!P5 SEL R24, R24, R15, !P4 ;  /* 0x0000000f1818d207 */ /* 0x000fe40006000000 */
[----:B------:R-:W-:-:S04]  /*0d60*/  FSETP.GEU.AND P5, PT, R14, R25, PT ;  /* 0x000000190e00720b */ /* 0x000fc80003fae000 */
[----:B------:R-:W-:Y:S02]  /*0d70*/  @!P3 SEL R25, R25, R14, !P5 ;  /* 0x0000000e1919b207 */ /* 0x000fe40006800000 */
[----:B------:R-:W-:-:S04]  /*0d80*/  FSETP.GEU.AND P3, PT, R13, R2, PT ;  /* 0x000000020d00720b */ /* 0x000fc80003f6e000 */
[----:B------:R-:W-:Y:S02]  /*0d90*/  @!P2 SEL R2, R2, R13, !P3 ;  /* 0x0000000d0202a207 */ /* 0x000fe40005800000 */
[-C--:B------:R-:W-:Y:S01]  /*0da0*/  FSETP.NAN.AND P2, PT, R23, R23.reuse, PT ;  /* 0x000000171700720b */ /* 0x080fe20003f48000 */
[----:B--2---:R-:W-:Y:S01]  /*0db0*/  IMAD.WIDE R14, R0, 0x4, R8 ;  /* 0x00000004000e7825 */ /* 0x004fe200078e0208 */
[----:B------:R-:W-:Y:S02]  /*0dc0*/  SEL R26, R26, 0x6, P6 ;  /* 0x000000061a1a7807 */ /* 0x000fe40003000000 */
[----:B------:R-:W-:Y:S01]  /*0dd0*/  FSETP.NAN.AND P6, PT, R22, R22, PT ;  /* 0x000000161600720b */ /* 0x000fe20003fc8000 */
[----:B---3--:R-:W-:Y:S01]  /*0de0*/  IMAD.WIDE R10, R21, 0x4, R10 ;  /* 0x00000004150a7825 */ /* 0x008fe200078e020a */
[----:B------:R-:W-:Y:S01]  /*0df0*/  FSETP.GEU.AND P1, PT, R2, R23, PT ;  /* 0x000000170200720b */ /* 0x000fe20003f2e000 */
[----:B------:R-:W2:Y:S01]  /*0e00*/  LDG.E.128 R12, desc[UR4][R14.64] ;  /* 0x000000040e0c7981 */ /* 0x000ea2000c1e1d00 */
[----:B------:R-:W-:-:S03]  /*0e10*/  SEL R28, R28, 0x6, P4 ;  /* 0x000000061c1c7807 */ /* 0x000fc60002000000 */
[----:B------:R-:W2:Y:S01]  /*0e20*/  LDG.E.EL.128 R8, desc[UR4][R10.64] ;  /* 0x000000040a087981 */ /* 0x000ea2000c2e1d00 */
[----:B------:R-:W-:Y:S02]  /*0e30*/  FSETP.NAN.AND P4, PT, R27, R27, PT ;  /* 0x0000001b1b00720b */ /* 0x000fe40003f88000 */
[----:B------:R-:W-:Y:S02]  /*0e40*/  @!P2 SEL R23, R23, R2, !P1 ;  /* 0x000000021717a207 */ /* 0x000fe40004800000 */
[----:B------:R-:W-:-:S04]  /*0e50*/  FSETP.GEU.AND P2, PT, R25, R22, PT ;  /* 0x000000161900720b */ /* 0x000fc80003f4e000 */
[----:B------:R-:W-:Y:S02]  /*0e60*/  @!P6 SEL R22, R22, R25, !P2 ;  /* 0x000000191616e207 */ /* 0x000fe40005000000 */
[----:B------:R-:W-:Y:S02]  /*0e70*/  FSETP.NAN.AND P6, PT, R30, R30, PT ;  /* 0x0000001e1e00720b */ /* 0x000fe40003fc8000 */
[----:B------:R-:W-:Y:S02]  /*0e80*/  SEL R29, R29, 0x6, P5 ;  /* 0x000000061d1d7807 */ /* 0x000fe40002800000 */
[----:B------:R-:W-:-:S04]  /*0e90*/  FSETP.GEU.AND P5, PT, R24, R27, PT ;  /* 0x0000001b1800720b */ /* 0x000fc80003fae000 */
[----:B------:R-:W-:Y:S02]  /*0ea0*/  @!P4 SEL R27, R27, R24, !P5 ;  /* 0x000000181b1bc207 */ /* 0x000fe40006800000 */
[----:B------:R-:W-:Y:S02]  /*0eb0*/  FSETP.GEU.AND P4, PT, R3, R30, PT ;  /* 0x0000001e0300720b */ /* 0x000fe40003f8e000 */
[----:B-----5:R-:W-:Y:S02]  /*0ec0*/  SEL R2, R16, 0xff800000, P0 ;  /* 0xff80000010027807 */ /* 0x020fe40000000000 */
[----:B------:R-:W-:Y:S02]  /*0ed0*/  @!P6 SEL R30, R30, R3, !P4 ;  /* 0x000000031e1ee207 */ /* 0x000fe40006000000 */
[----:B------:R-:W-:Y:S02]  /*0ee0*/  SEL R3, R17, 0xff800000, P0 ;  /* 0xff80000011037807 */ /* 0x000fe40000000000 */
[----:B------:R-:W-:Y:S01]  /*0ef0*/  SEL R24, R18, 0xff800000, P0 ;  /* 0xff80000012187807 */ /* 0x000fe20000000000 */
[----:B------:R-:W1:Y:S01]  /*0f00*/  LDC.64 R16, c[0x0][0x238] ;  /* 0x00008e00ff107b82 */ /* 0x000e620000000a00 */
[----:B------:R-:W-:-:S02]  /*0f10*/  SEL R25, R19, 0xff800000, P0 ;  /* 0xff80000013197807 */ /* 0x000fc40000000000 */
[----:B------:R-:W-:Y:S02]  /*0f20*/  SEL R20, R20, 0x6, P3 ;  /* 0x0000000614147807 */ /* 0x000fe40001800000 */
[----:B------:R-:W-:-:S03]  /*0f30*/  FSETP.NAN.AND P3, PT, R3, R3, PT ;  /* 0x000000030300720b */ /* 0x000fc60003f68000 */
[----:B------:R-:W3:Y:S01]  /*0f40*/  LDC.64 R18, c[0x0][0x240] ;  /* 0x00009000ff127b82 */ /* 0x000ee20000000a00 */
[----:B------:R-:W-:Y:S02]  /*0f50*/  SEL R28, R28, 0x7, P5 ;  /* 0x000000071c1c7807 */ /* 0x000fe40002800000 */
[----:B------:R-:W-:Y:S02]  /*0f60*/  FSETP.NAN.AND P5, PT, R24, R24, PT ;  /* 0x000000181800720b */ /* 0x000fe40003fa8000 */
[----:B------:R-:W-:Y:S02]  /*0f70*/  FSETP.NAN.AND P6, PT, R2, R2, PT ;  /* 0x000000020200720b */ /* 0x000fe40003fc8000 */
[----:B------:R-:W-:Y:S02]  /*0f80*/  SEL R26, R26, 0x7, P4 ;  /* 0x000000071a1a7807 */ /* 0x000fe40002000000 */
[----:B------:R-:W-:-:S04]  /*0f90*/  FSETP.GEU.AND P4, PT, R22, R3, PT ;  /* 0x000000031600720b */ /* 0x000fc80003f8e000 */
[----:B------:R-:W-:Y:S02]  /*0fa0*/  @!P3 SEL R3, R3, R22, !P4 ;  /* 0x000000160303b207 */ /* 0x000fe40006000000 */
[----:B------:R-:W-:Y:S02]  /*0fb0*/  FSETP.GEU.AND P3, PT, R27, R24, PT ;  /* 0x000000181b00720b */ /* 0x000fe40003f6e000 */
[----:B------:R-:W-:Y:S02]  /*0fc0*/  FSETP.GEU.AND P0, PT, R23, R2, PT ;  /* 0x000000021700720b */ /* 0x000fe40003f0e000 */
[----:B------:R-:W-:Y:S02]  /*0fd0*/  SEL R20, R20, 0x7, P1 ;  /* 0x0000000714147807 */ /* 0x000fe40000800000 */
[----:B------:R-:W-:Y:S02]  /*0fe0*/  @!P5 SEL R24, R24, R27, !P3 ;  /* 0x0000001b1818d207 */ /* 0x000fe40005800000 */
[----:B------:R-:W-:-:S02]  /*0ff0*/  FSETP.GEU.AND P5, PT, R30, R25, PT ;  /* 0x000000191e00720b */ /* 0x000fc40003fae000 */
[----:B------:R-:W-:Y:S01]  /*1000*/  SEL R27, R29, 0x7, P2 ;  /* 0x000000071d1b7807 */ /* 0x000fe20001000000 */
[C---:B-1----:R-:W-:Y:S01]  /*1010*/  IMAD.WIDE R16, R21.reuse, 0x4, R16 ;  /* 0x0000000415107825 */ /* 0x042fe200078e0210 */
[----:B------:R-:W-:Y:S02]  /*1020*/  @!P6 SEL R2, R2, R23, !P0 ;  /* 0x000000170202e207 */ /* 0x000fe40004000000 */
[----:B------:R-:W-:Y:S01]  /*1030*/  SEL R22, R20, 0x8, P0 ;  /* 0x0000000814167807 */ /* 0x000fe20000000000 */
[----:B---3--:R-:W-:Y:S01]  /*1040*/  IMAD.WIDE R20, R21, 0x4, R18 ;  /* 0x0000000415147825 */ /* 0x008fe200078e0212 */
[----:B------:R-:W-:Y:S01]  /*1050*/  SEL R23, R28, 0x8, P3 ;  /* 0x000000081c177807 */ /* 0x000fe20001800000 */
[----:B------:R-:W3:Y:S01]  /*1060*/  LDG.E.EL.128 R16, desc[UR4][R16.64] ;  /* 0x0000000410107981 */ /* 0x000ee2000c2e1d00 */
[----:B------:R-:W-:Y:S02]  /*1070*/  SEL R26, R26, 0x8, P5 ;  /* 0x000000081a1a7807 */ /* 0x000fe40002800000 */
[----:B------:R-:W-:-:S02]  /*1080*/  SEL R27, R27, 0x8, P4 ;  /* 0x000000081b1b7807 */ /* 0x000fc40002000000 */
[----:B------:R-:W-:Y:S02]  /*1090*/  PRMT R26, R23, 0x3340, R26 ;  /* 0x00003340171a7816 */ /* 0x000fe4000000001a */
[----:B------:R-:W-:Y:S02]  /*10a0*/  PRMT R27, R22, 0x3340, R27 ;  /* 0x00003340161b7816 */ /* 0x000fe4000000001b */
[----:B------:R-:W3:Y:S01]  /*10b0*/  LDG.E.EL.128 R20, desc[UR4][R20.64] ;  /* 0x0000000414147981 */ /* 0x000ee2000c2e1d00 */
[----:B------:R-:W-:-:S13]  /*10c0*/  FSETP.NAN.AND P6, PT, R25, R25, PT ;  /* 0x000000191900720b */ /* 0x000fda0003fc8000 */
[----:B------:R-:W-:Y:S02]  /*10d0*/  @!P6 SEL R25, R25, R30, !P5 ;  /* 0x0000001e1919e207 */ /* 0x000fe40006800000 */
[----:B------:R-:W-:Y:S01]  /*10e0*/  PRMT R26, R27, 0x5410, R26 ;  /* 0x000054101b1a7816 */ /* 0x000fe2000000001a */
[----:B----4-:R-:W-:Y:S01]  /*10f0*/  FADD R4, R4, 9.9999997473787516356e-06 ;  /* 0x3727c5ac04047421 */ /* 0x010fe20000000000 */
[----:B------:R-:W-:Y:S01]  /*1100*/  FADD R6, R6, 9.9999997473787516356e-06 ;  /* 0x3727c5ac06067421 */ /* 0x000fe20000000000 */
[----:B------:R-:W-:-:S04]  /*1110*/  FADD R7, R7, 9.9999997473787516356e-06 ;  /* 0x3727c5ac07077421 */ /* 0x000fc80000000000 */
[----:B------:R-:W1:Y:S01]  /*1120*/  MUFU.SQRT R4, R4 ;  /* 0x0000000400047308 */ /* 0x000e620000002000 */
[----:B------:R-:W-:-:S07]  /*1130*/  FADD R5, R5, 9.9999997473787516356e-06 ;  /* 0x3727c5ac05057421 */ /* 0x000fce0000000000 */
[----:B------:R-:W4:Y:S08]  /*1140*/  MUFU.SQRT R6, R6 ;  /* 0x0000000600067308 */ /* 0x000f300000002000 */
[----:B------:R-:W5:Y:S01]  /*1150*/  MUFU.SQRT R7, R7 ;  /* 0x0000000700077308 */ /* 0x000f620000002000 */
[----:B-1----:R-:W-:-:S07]  /*1160*/  FSETP.GT.AND P6, PT, R4, 8.50705917302346158658e+37, PT ;  /* 0x7e8000000400780b */ /* 0x002fce0003fc4000 */
[----:B------:R-:W1:Y:S01]  /*1170*/  MUFU.SQRT R5, R5 ;  /* 0x0000000500057308 */ /* 0x000e620000002000 */
[----:B------:R-:W-:Y:S01]  /*1180*/  FSETP.GEU.AND P5, PT, R4, 1.175494350822287508e-38, PT ;  /* 0x008000000400780b */ /* 0x000fe20003fae000 */
[----:B--2---:R-:W-:Y:S01]  /*1190*/  FADD R9, R13, -R9 ;  /* 0x800000090d097221 */ /* 0x004fe20000000000 */
[----:B------:R-:W-:Y:S01]  /*11a0*/  IMAD.MOV.U32 R13, RZ, RZ, 0x3e800000 ;  /* 0x3e800000ff0d7424 */ /* 0x000fe200078e00ff */
[----:B----4-:R-:W-:Y:S01]  /*11b0*/  FSETP.GT.AND P2, PT, R6, 8.50705917302346158658e+37, PT ;  /* 0x7e8000000600780b */ /* 0x010fe20003f44000 */
[----:B------:R-:W-:Y:S01]  /*11c0*/  FADD R10, R14, -R10 ;  /* 0x8000000a0e0a7221 */ /* 0x000fe20000000000 */
[----:B-----5:R-:W-:Y:S01]  /*11d0*/  FSETP.GT.AND P1, PT, R7, 8.50705917302346158658e+37, PT ;  /* 0x7e8000000700780b */ /* 0x020fe20003f24000 */
[----:B------:R-:W-:Y:S01]  /*11e0*/  @P6 FMUL R4, R4, 0.25 ;  /* 0x3e80000004046820 */ /* 0x000fe20000400000 */
[----:B------:R-:W-:Y:S02]  /*11f0*/  FSEL R14, R13, 1, P6 ;  /* 0x3f8000000d0e7808 */ /* 0x000fe40003000000 */
[----:B------:R-:W-:-:S02]  /*1200*/  FSETP.GEU.AND P0, PT, R6, 1.175494350822287508e-38, PT ;  /* 0x008000000600780b */ /* 0x000fc40003f0e000 */
[----:B-1----:R-:W-:Y:S02]  /*1210*/  FSETP.GT.AND P4, PT, R5, 8.50705917302346158658e+37, PT ;  /* 0x7e8000000500780b */ /* 0x002fe40003f84000 */
[----:B------:R-:W-:Y:S02]  /*1220*/  FSETP.GEU.AND P6, PT, R7, 1.175494350822287508e-38, PT ;  /* 0x008000000700780b */ /* 0x000fe40003fce000 */
[----:B------:R-:W-:Y:S01]  /*1230*/  FSETP.GEU.AND P3, PT, R5, 1.175494350822287508e-38, PT ;  /* 0x008000000500780b */ /* 0x000fe20003f6e000 */
[----:B------:R-:W-:Y:S01]  /*1240*/  @!P5 FMUL R4, R4, 16777216 ;  /* 0x4b8000000404d820 */ /* 0x000fe20000400000 */
[----:B------:R-:W-:Y:S01]  /*1250*/  FADD R11, R15, -R11 ;  /* 0x8000000b0f0b7221 */ /* 0x000fe20000000000 */
[----:B------:R-:W-:Y:S01]  /*1260*/  @P2 FMUL R6, R6, 0.25 ;  /* 0x3e80000006062820 */ /* 0x000fe20000400000 */
[----:B------:R-:W-:Y:S01]  /*1270*/  @P1 FMUL R7, R7, 0.25 ;  /* 0x3e80000007071820 */ /* 0x000fe20000400000 */
[----:B------:R-:W1:Y:S04]  /*1280*/  MUFU.RCP R15, R4 ;  /* 0x00000004000f7308 */ /* 0x000e680000001000 */
[----:B------:R-:W-:Y:S01]  /*1290*/  @P4 FMUL R5, R5, 0.25 ;  /* 0x3e80000005054820 */ /* 0x000fe20000400000 */
[----:B------:R-:W-:Y:S01]  /*12a0*/  @!P0 FMUL R6, R6, 16777216 ;  /* 0x4b80000006068820 */ /* 0x000fe20000400000 */
[----:B------:R-:W-:-:S02]  /*12b0*/  @!P6 FMUL R7, R7, 16777216 ;  /* 0x4b8000000707e820 */ /* 0x000fc40000400000 */
[----:B------:R-:W-:Y:S01]  /*12c0*/  @!P3 FMUL R5, R5, 16777216 ;  /* 0x4b8000000505b820 */ /* 0x000fe20000400000 */
[----:B------:R-:W-:Y:S02]  /*12d0*/  @!P5 FMUL R14, R14, 16777216 ;  /* 0x4b8000000e0ed820 */ /* 0x000fe40000400000 */
[----:B------:R-:W2:Y:S01]  /*12e0*/  MUFU.RCP R6, R6 ;  /* 0x0000000600067308 */ /* 0x000ea20000001000 */
[----:B------:R-:W-:Y:S01]  /*12f0*/  FADD R8, R12, -R8 ;  /* 0x800000080c087221 */ /* 0x000fe20000000000 */
[----:B------:R-:W-:-:S06]  /*1300*/  FSEL R29, R13, 1, P2 ;  /* 0x3f8000000d1d7808 */ /* 0x000fcc0001000000 */
[----:B------:R-:W4:Y:S01]  /*1310*/  MUFU.RCP R7, R7 ;  /* 0x0000000700077308 */ /* 0x000f220000001000 */
[----:B-1----:R-:W-:Y:S01]  /*1320*/  FMUL R15, R15, R14 ;  /* 0x0000000e0f0f7220 */ /* 0x002fe20000400000 */
[----:B------:R-:W-:-:S06]  /*1330*/  FSEL R14, R13, 1, P1 ;  /* 0x3f8000000d0e7808 */ /* 0x000fcc0000800000 */
[----:B------:R-:W1:Y:S01]  /*1340*/  MUFU.RCP R5, R5 ;  /* 0x0000000500057308 */ /* 0x000e620000001000 */
[----:B------:R-:W-:Y:S01]  /*1350*/  FSEL R12, R13, 1, P4 ;  /* 0x3f8000000d0c7808 */ /* 0x000fe20002000000 */
[----:B------:R-:W-:Y:S01]  /*1360*/  @!P0 FMUL R29, R29, 16777216 ;  /* 0x4b8000001d1d8820 */ /* 0x000fe20000400000 */
[----:B------:R-:W-:-:S03]  /*1370*/  @!P6 FMUL R14, R14, 16777216 ;  /* 0x4b8000000e0ee820 */ /* 0x000fc60000400000 */
[----:B------:R-:W-:Y:S01]  /*1380*/  @!P3 FMUL R12, R12, 16777216 ;  /* 0x4b8000000c0cb820 */ /* 0x000fe20000400000 */
[----:B--2---:R-:W-:Y:S01]  /*1390*/  FMUL R13, R6, R29 ;  /* 0x0000001d060d7220 */ /* 0x004fe20000400000 */
[----:B----4-:R-:W-:Y:S02]  /*13a0*/  FMUL R14, R7, R14 ;  /* 0x0000000e070e7220 */ /* 0x010fe40000400000 */
[----:B------:R-:W2:Y:S01]  /*13b0*/  LDC.64 R6, c[0x0][0x210] ;  /* 0x00008400ff067b82 */ /* 0x000ea20000000a00 */
[----:B-1----:R-:W-:-:S07]  /*13c0*/  FMUL R12, R5, R12 ;  /* 0x0000000c050c7220 */ /* 0x002fce0000400000 */
[----:B------:R-:W1:Y:S01]  /*13d0*/  LDC.64 R4, c[0x0][0x250] ;  /* 0x00009400ff047b82 */ /* 0x000e620000000a00 */
[----:B------:R-:W-:Y:S01]  /*13e0*/  FMUL R15, R15, R8 ;  /* 0x000000080f0f7220 */ /* 0x000fe20000400000 */
[----:B------:R-:W-:Y:S01]  /*13f0*/  FMUL R12, R12, R9 ;  /* 0x000000090c0c7220 */ /* 0x000fe20000400000 */
[----:B------:R-:W-:Y:S01]  /*1400*/  FMUL R13, R13, R10 ;  /* 0x0000000a0d0d7220 */ /* 0x000fe20000400000 */
[----:B------:R-:W-:Y:S01]  /*1410*/  FMUL R14, R14, R11 ;  /* 0x0000000b0e0e7220 */ /* 0x000fe20000400000 */
[----:B---3--:R-:W-:Y:S01]  /*1420*/  FFMA R15, R16, R15, R20 ;  /* 0x0000000f100f7223 */ /* 0x008fe20000000014 */
[----:B------:R-:W-:Y:S02]  /*1430*/  FFMA R12, R17, R12, R21 ;  /* 0x0000000c110c7223 */ /* 0x000fe40000000015 */
[----:B------:R-:W-:Y:S01]  /*1440*/  FFMA R14, R19, R14, R23 ;  /* 0x0000000e130e7223 */ /* 0x000fe20000000017 */
[----:B------:R-:W-:Y:S01]  /*1450*/  FFMA R13, R18, R13, R22 ;  /* 0x0000000d120d7223 */ /* 0x000fe20000000016 */
[----:B------:R-:W-:Y:S01]  /*1460*/  FADD R8, R2, R15 ;  /* 0x0000000f02087221 */ /* 0x000fe20000000000 */
[----:B------:R-:W-:Y:S01]  /*1470*/  FSETP.GEU.AND P3, PT, R15, -R2, PT ;  /* 0x800000020f00720b */ /* 0x000fe20003f6e000 */
[----:B------:R-:W-:Y:S01]  /*1480*/  FADD R9, R3, R12 ;  /* 0x0000000c03097221 */ /* 0x000fe20000000000 */
[----:B------:R-:W-:Y:S01]  /*1490*/  IADD3 R2, P4, R0, UR6, RZ ;  /* 0x0000000600027c10 */ /* 0x000fe2000ff9e0ff */
[----:B------:R-:W-:Y:S01]  /*14a0*/  FADD R10, R24, R13 ;  /* 0x0000000d180a7221 */ /* 0x000fe20000000000 */
[----:B------:R-:W-:Y:S01]  /*14b0*/  FADD R11, R25, R14 ;  /* 0x0000000e190b7221 */ /* 0x000fe20000000000 */
[----:B------:R-:W-:-:S02]  /*14c0*/  FSETP.GEU.AND P2, PT, R12, -R3, PT ;  /* 0x800000030c00720b */ /* 0x000fc40003f4e000 */
[----:B------:R-:W-:Y:S02]  /*14d0*/  FSETP.GEU.AND P1, PT, R13, -R24, PT ;  /* 0x800000180d00720b */ /* 0x000fe40003f2e000 */
[----:B------:R-:W-:Y:S01]  /*14e0*/  FSETP.GEU.AND P0, PT, R14, -R25, PT ;  /* 0x800000190e00720b */ /* 0x000fe20003f0e000 */
[C---:B--2---:R-:W-:Y:S01]  /*14f0*/  IMAD.WIDE R6, R0.reuse, 0x4, R6 ;  /* 0x0000000400067825 */ /* 0x044fe200078e0206 */
[----:B------:R-:W-:Y:S02]  /*1500*/  LEA.HI.X.SX32 R3, R0, UR7, 0x1, P4 ;  /* 0x0000000700037c11 */ /* 0x000fe4000a0f0eff */
[----:B------:R-:W-:Y:S01]  /*1510*/  SEL R12, R8, RZ, P3 ;  /* 0x000000ff080c7207 */ /* 0x000fe20001800000 */
[----:B-1----:R-:W-:Y:S01]  /*1520*/  IMAD.WIDE R4, R0, 0x4, R4 ;  /* 0x0000000400047825 */ /* 0x002fe200078e0204 */
[----:B------:R-:W-:Y:S02]  /*1530*/  SEL R13, R9, RZ, P2 ;  /* 0x000000ff090d7207 */ /* 0x000fe40001000000 */
[----:B------:R-:W-:-:S02]  /*1540*/  SEL R14, R10, RZ, P1 ;  /* 0x000000ff0a0e7207 */ /* 0x000fc40000800000 */
[----:B------:R-:W-:Y:S01]  /*1550*/  SEL R15, R11, RZ, P0 ;  /* 0x000000ff0b0f7207 */ /* 0x000fe20000000000 */
[----:B------:R-:W-:Y:S04]  /*1560*/  STG.E desc[UR4][R2.64], R26 ;  /* 0x0000001a02007986 */ /* 0x000fe8000c101904 */
[----:B------:R-:W-:Y:S04]  /*1570*/  STG.E.128 desc[UR4][R6.64], R8 ;  /* 0x0000000806007986 */ /* 0x000fe8000c101d04 */
[----:B------:R-:W-:Y:S01]  /*1580*/  STG.E.128 desc[UR4][R4.64], R12 ;  /* 0x0000000c04007986 */ /* 0x000fe2000c101d04 */
[----:B------:R-:W-:Y:S05]  /*1590*/  EXIT ;  /* 0x000000000000794d */ /* 0x000fea0003800000 */
.L_x_0:
[----:B------:R-:W-:-:S00]  /*15a0*/  BRA `(.L_x_0) ;  /* 0xfffffffc00fc7947 */ /* 0x000fc0000383ffff */
[----:B------:R-:W-:-:S00]  /*15b0*/  NOP ;  /* 0x0000000000007918 */ /* 0x000fc00000000000 */
        /* <DEDUP_REMOVED lines=12> */
.L_x_1:


//--------------------- .nv.global.init           --------------------------
	.section	.nv.global.init,"aw",@progbits
.nv.global.init:
	.type		_$_str,@object
	.size		_$_str,(_$_str_$_2 - _$_str)
_$_str:
        /*0000*/ 	.byte	0x5f, 0x5f, 0x43, 0x55, 0x44, 0x41, 0x5f, 0x46, 0x54, 0x5a, 0x00
	.type		_$_str_$_2,@object
	.size		_$_str_$_2,(.L_1 - _$_str_$_2)
_$_str_$_2:
        /*000b*/ 	.byte	0x5f, 0x5f, 0x43, 0x55, 0x44, 0x41, 0x5f, 0x50, 0x52, 0x45, 0x43, 0x5f, 0x53, 0x51, 0x52, 0x54
        /*001b*/ 	.byte	0x00
.L_1:


//--------------------- .nv.constant0.triton_poi_fused__native_batch_norm_legit_no_training_add_max_pool2d_with_indices_relu_10 --------------------------
	.section	.nv.constant0.triton_poi_fused__native_batch_norm_legit_no_training_add_max_pool2d_with_indices_relu_10,"a",@progbits
	.sectionflags	@""
	.align	4
.nv.constant0.triton_poi_fused__native_batch_norm_legit_no_training_add_max_pool2d_with_indices_relu_10:
	.zero		604
